	.headerflags	@"EF_CUDA_TEXMODE_UNIFIED EF_CUDA_64BIT_ADDRESS EF_CUDA_ACCELERATORS EF_CUDA_SM90 EF_CUDA_VIRTUAL_SM(EF_CUDA_SM90)"
	.elftype	@"ET_EXEC"


//--------------------- .nv.info                  --------------------------
	.section	.nv.info,"",@"SHT_CUDA_INFO"
	.align	4


	//----- nvinfo : EIATTR_REGCOUNT
	.align		4
        /*0000*/ 	.byte	0x04, 0x2f
        /*0002*/ 	.short	(.L_3 - .L_2)
	.align		4
.L_2:
        /*0004*/ 	.word	index@(triton_poi_fused__native_batch_norm_legit_no_training_relu_14)
        /*0008*/ 	.word	0x00000011


	//----- nvinfo : EIATTR_MIN_STACK_SIZE
	.align		4
.L_3:
        /*000c*/ 	.byte	0x04, 0x12
        /*000e*/ 	.short	(.L_5 - .L_4)
	.align		4
.L_4:
        /*0010*/ 	.word	index@(triton_poi_fused__native_batch_norm_legit_no_training_relu_14)
        /*0014*/ 	.word	0x00000000


	//----- nvinfo : EIATTR_FRAME_SIZE
	.align		4
.L_5:
        /*0018*/ 	.byte	0x04, 0x11
        /*001a*/ 	.short	(.L_7 - .L_6)
	.align		4
.L_6:
        /*001c*/ 	.word	index@(triton_poi_fused__native_batch_norm_legit_no_training_relu_14)
        /*0020*/ 	.word	0x00000000


	//----- nvinfo : EIATTR_MIN_STACK_SIZE
	.align		4
.L_7:
        /*0024*/ 	.byte	0x04, 0x12
        /*0026*/ 	.short	(.L_9 - .L_8)
	.align		4
.L_8:
        /*0028*/ 	.word	index@(triton_poi_fused__native_batch_norm_legit_no_training_relu_14)
        /*002c*/ 	.word	0x00000000
.L_9:


//--------------------- .nv.info.triton_poi_fused__native_batch_norm_legit_no_training_relu_14 --------------------------
	.section	.nv.info.triton_poi_fused__native_batch_norm_legit_no_training_relu_14,"",@"SHT_CUDA_INFO"
	.sectionflags	@""
	.align	4


	//----- nvinfo : EIATTR_CUDA_API_VERSION
	.align		4
        /*0000*/ 	.byte	0x04, 0x37
        /*0002*/ 	.short	(.L_11 - .L_10)
.L_10:
        /*0004*/ 	.word	0x0000007c


	//----- nvinfo : EIATTR_KPARAM_INFO
	.align		4
.L_11:
        /*0008*/ 	.byte	0x04, 0x17
        /*000a*/ 	.short	(.L_13 - .L_12)
.L_12:
        /*000c*/ 	.word	0x00000000
        /*0010*/ 	.short	0x0006
        /*0012*/ 	.short	0x0030
        /*0014*/ 	.byte	0x00, 0xf0, 0x11, 0x00


	//----- nvinfo : EIATTR_KPARAM_INFO
	.align		4
.L_13:
        /*0018*/ 	.byte	0x04, 0x17
        /*001a*/ 	.short	(.L_15 - .L_14)
.L_14:
        /*001c*/ 	.word	0x00000000
        /*0020*/ 	.short	0x0005
        /*0022*/ 	.short	0x0028
        /*0024*/ 	.byte	0x00, 0xf4, 0x21, 0x00


	//----- nvinfo : EIATTR_KPARAM_INFO
	.align		4
.L_15:
        /*0028*/ 	.byte	0x04, 0x17
        /*002a*/ 	.short	(.L_17 - .L_16)
.L_16:
        /*002c*/ 	.word	0x00000000
        /*0030*/ 	.short	0x0004
        /*0032*/ 	.short	0x0020
        /*0034*/ 	.byte	0x00, 0xf4, 0x21, 0x00


	//----- nvinfo : EIATTR_KPARAM_INFO
	.align		4
.L_17:
        /*0038*/ 	.byte	0x04, 0x17
        /*003a*/ 	.short	(.L_19 - .L_18)
.L_18:
        /*003c*/ 	.word	0x00000000
        /*0040*/ 	.short	0x0003
        /*0042*/ 	.short	0x0018
        /*0044*/ 	.byte	0x00, 0xf4, 0x21, 0x00


	//----- nvinfo : EIATTR_KPARAM_INFO
	.align		4
.L_19:
        /*0048*/ 	.byte	0x04, 0x17
        /*004a*/ 	.short	(.L_21 - .L_20)
.L_20:
        /*004c*/ 	.word	0x00000000
        /*0050*/ 	.short	0x0002
        /*0052*/ 	.short	0x0010
        /*0054*/ 	.byte	0x00, 0xf4, 0x21, 0x00


	//----- nvinfo : EIATTR_KPARAM_INFO
	.align		4
.L_21:
        /*0058*/ 	.byte	0x04, 0x17
        /*005a*/ 	.short	(.L_23 - .L_22)
.L_22:
        /*005c*/ 	.word	0x00000000
        /*0060*/ 	.short	0x0001
        /*0062*/ 	.short	0x0008
        /*0064*/ 	.byte	0x00, 0xf4, 0x21, 0x00


	//----- nvinfo : EIATTR_KPARAM_INFO
	.align		4
.L_23:
        /*0068*/ 	.byte	0x04, 0x17
        /*006a*/ 	.short	(.L_25 - .L_24)
.L_24:
        /*006c*/ 	.word	0x00000000
        /*0070*/ 	.short	0x0000
        /*0072*/ 	.short	0x0000
        /*0074*/ 	.byte	0x00, 0xf4, 0x21, 0x00


	//----- nvinfo : EIATTR_SPARSE_MMA_MASK
	.align		4
.L_25:
        /*0078*/ 	.byte	0x03, 0x50
        /*007a*/ 	.short	0x0000


	//----- nvinfo : EIATTR_MAXREG_COUNT
	.align		4
        /*007c*/ 	.byte	0x03, 0x1b
        /*007e*/ 	.short	0x00ff


	//----- nvinfo : EIATTR_EXIT_INSTR_OFFSETS
	.align		4
        /*0080*/ 	.byte	0x04, 0x1c
        /*0082*/ 	.short	(.L_27 - .L_26)


	//   ....[0]....
.L_26:
        /*0084*/ 	.word	0x00000350


	//----- nvinfo : EIATTR_REQNTID
	.align		4
.L_27:
        /*0088*/ 	.byte	0x04, 0x10
        /*008a*/ 	.short	(.L_29 - .L_28)
.L_28:
        /*008c*/ 	.word	0x00000100
        /*0090*/ 	.word	0x00000001
        /*0094*/ 	.word	0x00000001


	//----- nvinfo : EIATTR_CBANK_PARAM_SIZE
	.align		4
.L_29:
        /*0098*/ 	.byte	0x03, 0x19
        /*009a*/ 	.short	0x0034


	//----- nvinfo : EIATTR_PARAM_CBANK
	.align		4
        /*009c*/ 	.byte	0x04, 0x0a
        /*009e*/ 	.short	(.L_31 - .L_30)
	.align		4
.L_30:
        /*00a0*/ 	.word	index@(.nv.constant0.triton_poi_fused__native_batch_norm_legit_no_training_relu_14)
        /*00a4*/ 	.short	0x0210
        /*00a6*/ 	.short	0x0034


	//----- nvinfo : EIATTR_SW_WAR
	.align		4
.L_31:
        /*00a8*/ 	.byte	0x04, 0x36
        /*00aa*/ 	.short	(.L_33 - .L_32)
.L_32:
        /*00ac*/ 	.word	0x00000008
.L_33:


//--------------------- .nv.callgraph             --------------------------
	.section	.nv.callgraph,"",@"SHT_CUDA_CALLGRAPH"
	.align	4
	.sectionentsize	8
	.align		4
        /*0000*/ 	.word	0x00000000
	.align		4
        /*0004*/ 	.word	0xffffffff
	.align		4
        /*0008*/ 	.word	0x00000000
	.align		4
        /*000c*/ 	.word	0xfffffffe
	.align		4
        /*0010*/ 	.word	0x00000000
	.align		4
        /*0014*/ 	.word	0xfffffffd
	.align		4
        /*0018*/ 	.word	0x00000000
	.align		4
        /*001c*/ 	.word	0xfffffffc


//--------------------- .nv.constant4             --------------------------
	.section	.nv.constant4,"a",@progbits
	.align	8
	.align		8
.nv.constant4:
        /*0000*/ 	.dword	_$_str
	.align		8
        /*0008*/ 	.dword	_$_str_$_2


//--------------------- .text.triton_poi_fused__native_batch_norm_legit_no_training_relu_14 --------------------------
	.section	.text.triton_poi_fused__native_batch_norm_legit_no_training_relu_14,"ax",@progbits
	.align	128
        .global         triton_poi_fused__native_batch_norm_legit_no_training_relu_14
        .type           triton_poi_fused__native_batch_norm_legit_no_training_relu_14,@function
        .size           triton_poi_fused__native_batch_norm_legit_no_training_relu_14,(.L_x_1 - triton_poi_fused__native_batch_norm_legit_no_training_relu_14)
        .other          triton_poi_fused__native_batch_norm_legit_no_training_relu_14,@"STO_CUDA_ENTRY STV_DEFAULT"
triton_poi_fused__native_batch_norm_legit_no_training_relu_14:
.text.triton_poi_fused__native_batch_norm_legit_no_training_relu_14:
[----:B------:R-:W-:Y:S01]  /*0000*/  LDC R1, c[0x0][0x28] ;  /* 0x00000a00ff017b82 */ /* 0x000fe20000000800 */
[----:B------:R-:W1:Y:S07]  /*0010*/  S2R R0, SR_TID.X ;  /* 0x0000000000007919 */ /* 0x000e6e0000002100 */
[----:B------:R-:W2:Y:S01]  /*0020*/  LDC.64 R6, c[0x0][0x220] ;  /* 0x00008800ff067b82 */ /* 0x000ea20000000a00 */
[----:B------:R-:W-:Y:S01]  /*0030*/  ULDC.64 UR4, c[0x0][0x208] ;  /* 0x0000820000047ab9 */ /* 0x000fe20000000a00 */
[----:B------:R-:W3:Y:S06]  /*0040*/  S2R R5, SR_CTAID.X ;  /* 0x0000000000057919 */ /* 0x000eec0000002500 */
[----:B------:R-:W4:Y:S08]  /*0050*/  LDC.64 R8, c[0x0][0x228] ;  /* 0x00008a00ff087b82 */ /* 0x000f300000000a00 */
[----:B------:R-:W5:Y:S01]  /*0060*/  LDC.64 R10, c[0x0][0x230] ;  /* 0x00008c00ff0a7b82 */ /* 0x000f620000000a00 */
[----:B-1----:R-:W-:-:S02]  /*0070*/  SHF.L.U32 R0, R0, 0x1, RZ ;  /* 0x0000000100007819 */ /* 0x002fc400000006ff */
[----:B---3--:R-:W-:Y:S02]  /*0080*/  SHF.R.S32.HI R3, RZ, 0x16, R5 ;  /* 0x00000016ff037819 */ /* 0x008fe40000011405 */
[----:B------:R-:W-:Y:S02]  /*0090*/  LOP3.LUT R0, R0, 0x1fe, RZ, 0xc0, !PT ;  /* 0x000001fe00007812 */ /* 0x000fe400078ec0ff */
[----:B------:R-:W-:Y:S02]  /*00a0*/  SGXT R3, R3, 0x1 ;  /* 0x000000010303781a */ /* 0x000fe40000000200 */
[----:B------:R-:W-:Y:S02]  /*00b0*/  LEA R0, R5, R0, 0x9 ;  /* 0x0000000005007211 */ /* 0x000fe400078e48ff */
[----:B------:R-:W1:Y:S02]  /*00c0*/  LDC.64 R4, c[0x0][0x218] ;  /* 0x00008600ff047b82 */ /* 0x000e640000000a00 */
[----:B------:R-:W-:-:S04]  /*00d0*/  LEA.HI R3, R3, R0, RZ, 0x8 ;  /* 0x0000000003037211 */ /* 0x000fc800078f40ff */
[----:B------:R-:W-:-:S04]  /*00e0*/  SHF.R.S32.HI R3, RZ, 0x8, R3 ;  /* 0x00000008ff037819 */ /* 0x000fc80000011403 */
[----:B------:R-:W-:-:S04]  /*00f0*/  LEA.HI R2, R3, R3, RZ, 0x7 ;  /* 0x0000000303027211 */ /* 0x000fc800078f38ff */
[----:B------:R-:W-:-:S04]  /*0100*/  LOP3.LUT R2, R2, 0xffffff80, RZ, 0xc0, !PT ;  /* 0xffffff8002027812 */ /* 0x000fc800078ec0ff */
[----:B------:R-:W-:Y:S02]  /*0110*/  IADD3 R13, R3, -R2, RZ ;  /* 0x80000002030d7210 */ /* 0x000fe40007ffe0ff */
[----:B------:R-:W3:Y:S03]  /*0120*/  LDC.64 R2, c[0x0][0x210] ;  /* 0x00008400ff027b82 */ /* 0x000ee60000000a00 */
[----:B--2---:R-:W-:-:S06]  /*0130*/  IMAD.WIDE R6, R13, 0x4, R6 ;  /* 0x000000040d067825 */ /* 0x004fcc00078e0206 */
[----:B------:R-:W2:Y:S01]  /*0140*/  LDG.E.EL R6, desc[UR4][R6.64] ;  /* 0x0000000406067981 */ /* 0x000ea2000c2e1900 */
[----:B-1----:R-:W-:-:S05]  /*0150*/  IMAD.WIDE R4, R13, 0x4, R4 ;  /* 0x000000040d047825 */ /* 0x002fca00078e0204 */
[----:B------:R1:W2:Y:S01]  /*0160*/  LDG.E.EL R12, desc[UR4][R4.64] ;  /* 0x00000004040c7981 */ /* 0x0002a2000c2e1900 */
[----:B---3--:R-:W-:Y:S01]  /*0170*/  IMAD.WIDE R2, R0, 0x4, R2 ;  /* 0x0000000400027825 */ /* 0x008fe200078e0202 */
[----:B------:R-:W-:Y:S01]  /*0180*/  HFMA2.MMA R14, -RZ, RZ, 1.625, 0 ;  /* 0x3e800000ff0e7435 */ /* 0x000fe200000001ff */
[----:B-1----:R-:W1:Y:S04]  /*0190*/  LDC.64 R4, c[0x0][0x238] ;  /* 0x00008e00ff047b82 */ /* 0x002e680000000a00 */
[----:B------:R-:W3:Y:S01]  /*01a0*/  LDG.E.64 R2, desc[UR4][R2.64] ;  /* 0x0000000402027981 */ /* 0x000ee2000c1e1b00 */
[----:B----4-:R-:W-:-:S04]  /*01b0*/  IMAD.WIDE R8, R13, 0x4, R8 ;  /* 0x000000040d087825 */ /* 0x010fc800078e0208 */
[----:B-----5:R-:W-:Y:S02]  /*01c0*/  IMAD.WIDE R10, R13, 0x4, R10 ;  /* 0x000000040d0a7825 */ /* 0x020fe400078e020a */
[----:B------:R-:W4:Y:S04]  /*01d0*/  LDG.E.EL R8, desc[UR4][R8.64] ;  /* 0x0000000408087981 */ /* 0x000f28000c2e1900 */
[----:B------:R-:W4:Y:S01]  /*01e0*/  LDG.E.EL R11, desc[UR4][R10.64] ;  /* 0x000000040a0b7981 */ /* 0x000f22000c2e1900 */
[----:B-1----:R-:W-:-:S04]  /*01f0*/  IMAD.WIDE R4, R0, 0x4, R4 ;  /* 0x0000000400047825 */ /* 0x002fc800078e0204 */
[----:B--2---:R-:W-:-:S04]  /*0200*/  FADD R6, R6, 9.9999997473787516356e-06 ;  /* 0x3727c5ac06067421 */ /* 0x004fc80000000000 */
[----:B------:R-:W1:Y:S02]  /*0210*/  MUFU.SQRT R7, R6 ;  /* 0x0000000600077308 */ /* 0x000e640000002000 */
[C---:B-1----:R-:W-:Y:S02]  /*0220*/  FSETP.GT.AND P0, PT, R7.reuse, 8.50705917302346158658e+37, PT ;  /* 0x7e8000000700780b */ /* 0x042fe40003f04000 */
[----:B------:R-:W-:-:S11]  /*0230*/  FSETP.GEU.AND P1, PT, R7, 1.175494350822287508e-38, PT ;  /* 0x008000000700780b */ /* 0x000fd60003f2e000 */
[----:B------:R-:W-:-:S04]  /*0240*/  @P0 FMUL R7, R7, 0.25 ;  /* 0x3e80000007070820 */ /* 0x000fc80000400000 */
[----:B------:R-:W-:-:S06]  /*0250*/  @!P1 FMUL R7, R7, 16777216 ;  /* 0x4b80000007079820 */ /* 0x000fcc0000400000 */
[----:B------:R-:W1:Y:S01]  /*0260*/  MUFU.RCP R7, R7 ;  /* 0x0000000700077308 */ /* 0x000e620000001000 */
[----:B------:R-:W-:Y:S01]  /*0270*/  FSEL R14, R14, 1, P0 ;  /* 0x3f8000000e0e7808 */ /* 0x000fe20000000000 */
[----:B---3--:R-:W-:-:S04]  /*0280*/  FADD R2, R2, -R12 ;  /* 0x8000000c02027221 */ /* 0x008fc80000000000 */
[----:B------:R-:W-:Y:S01]  /*0290*/  @!P1 FMUL R14, R14, 16777216 ;  /* 0x4b8000000e0e9820 */ /* 0x000fe20000400000 */
[----:B------:R-:W-:-:S03]  /*02a0*/  FADD R3, R3, -R12 ;  /* 0x8000000c03037221 */ /* 0x000fc60000000000 */
[----:B-1----:R-:W-:-:S04]  /*02b0*/  FMUL R14, R7, R14 ;  /* 0x0000000e070e7220 */ /* 0x002fc80000400000 */
[-C--:B------:R-:W-:Y:S01]  /*02c0*/  FMUL R2, R2, R14.reuse ;  /* 0x0000000e02027220 */ /* 0x080fe20000400000 */
[----:B------:R-:W-:-:S03]  /*02d0*/  FMUL R14, R3, R14 ;  /* 0x0000000e030e7220 */ /* 0x000fc60000400000 */
[C-C-:B----4-:R-:W-:Y:S01]  /*02e0*/  FFMA R2, R8.reuse, R2, R11.reuse ;  /* 0x0000000208027223 */ /* 0x150fe2000000000b */
[----:B------:R-:W-:-:S04]  /*02f0*/  FFMA R14, R8, R14, R11 ;  /* 0x0000000e080e7223 */ /* 0x000fc8000000000b */
[----:B------:R-:W-:Y:S02]  /*0300*/  FSETP.GEU.AND P0, PT, R2, RZ, PT ;  /* 0x000000ff0200720b */ /* 0x000fe40003f0e000 */
[----:B------:R-:W-:Y:S02]  /*0310*/  FSETP.GEU.AND P1, PT, R14, RZ, PT ;  /* 0x000000ff0e00720b */ /* 0x000fe40003f2e000 */
[----:B------:R-:W-:Y:S02]  /*0320*/  FSEL R2, R2, RZ, P0 ;  /* 0x000000ff02027208 */ /* 0x000fe40000000000 */
[----:B------:R-:W-:-:S05]  /*0330*/  FSEL R3, R14, RZ, P1 ;  /* 0x000000ff0e037208 */ /* 0x000fca0000800000 */
[----:B------:R-:W-:Y:S01]  /*0340*/  STG.E.64 desc[UR4][R4.64], R2 ;  /* 0x0000000204007986 */ /* 0x000fe2000c101b04 */
[----:B------:R-:W-:Y:S05]  /*0350*/  EXIT ;  /* 0x000000000000794d */ /* 0x000fea0003800000 */
.L_x_0:
[----:B------:R-:W-:-:S00]  /*0360*/  BRA `(.L_x_0) ;  /* 0xfffffffc00fc7947 */ /* 0x000fc0000383ffff */
[----:B------:R-:W-:-:S00]  /*0370*/  NOP ;  /* 0x0000000000007918 */ /* 0x000fc00000000000 */
        /* <DEDUP_REMOVED lines=8> */
.L_x_1:


//--------------------- .nv.global.init           --------------------------
	.section	.nv.global.init,"aw",@progbits
.nv.global.init:
	.type		_$_str,@object
	.size		_$_str,(_$_str_$_2 - _$_str)
_$_str:
        /*0000*/ 	.byte	0x5f, 0x5f, 0x43, 0x55, 0x44, 0x41, 0x5f, 0x46, 0x54, 0x5a, 0x00
	.type		_$_str_$_2,@object
	.size		_$_str_$_2,(.L_1 - _$_str_$_2)
_$_str_$_2:
        /*000b*/ 	.byte	0x5f, 0x5f, 0x43, 0x55, 0x44, 0x41, 0x5f, 0x50, 0x52, 0x45, 0x43, 0x5f, 0x53, 0x51, 0x52, 0x54
        /*001b*/ 	.byte	0x00
.L_1:


//--------------------- .nv.constant0.triton_poi_fused__native_batch_norm_legit_no_training_relu_14 --------------------------
	.section	.nv.constant0.triton_poi_fused__native_batch_norm_legit_no_training_relu_14,"a",@progbits
	.sectionflags	@""
	.align	4
.nv.constant0.triton_poi_fused__native_batch_norm_legit_no_training_relu_14:
	.zero		580
